	.headerflags	@"EF_CUDA_TEXMODE_UNIFIED EF_CUDA_64BIT_ADDRESS EF_CUDA_ACCELERATORS EF_CUDA_SM90 EF_CUDA_VIRTUAL_SM(EF_CUDA_SM90)"
	.elftype	@"ET_EXEC"


//--------------------- .nv.info                  --------------------------
	.section	.nv.info,"",@"SHT_CUDA_INFO"
	.align	4


	//----- nvinfo : EIATTR_REGCOUNT
	.align		4
        /*0000*/ 	.byte	0x04, 0x2f
        /*0002*/ 	.short	(.L_1 - .L_0)
	.align		4
.L_0:
        /*0004*/ 	.word	index@(triton_poi_fused_7)
        /*0008*/ 	.word	0x0000001e


	//----- nvinfo : EIATTR_MIN_STACK_SIZE
	.align		4
.L_1:
        /*000c*/ 	.byte	0x04, 0x12
        /*000e*/ 	.short	(.L_3 - .L_2)
	.align		4
.L_2:
        /*0010*/ 	.word	index@(triton_poi_fused_7)
        /*0014*/ 	.word	0x00000000


	//----- nvinfo : EIATTR_FRAME_SIZE
	.align		4
.L_3:
        /*0018*/ 	.byte	0x04, 0x11
        /*001a*/ 	.short	(.L_5 - .L_4)
	.align		4
.L_4:
        /*001c*/ 	.word	index@(triton_poi_fused_7)
        /*0020*/ 	.word	0x00000000


	//----- nvinfo : EIATTR_MIN_STACK_SIZE
	.align		4
.L_5:
        /*0024*/ 	.byte	0x04, 0x12
        /*0026*/ 	.short	(.L_7 - .L_6)
	.align		4
.L_6:
        /*0028*/ 	.word	index@(triton_poi_fused_7)
        /*002c*/ 	.word	0x00000000
.L_7:


//--------------------- .nv.info.triton_poi_fused_7 --------------------------
	.section	.nv.info.triton_poi_fused_7,"",@"SHT_CUDA_INFO"
	.sectionflags	@""
	.align	4


	//----- nvinfo : EIATTR_CUDA_API_VERSION
	.align		4
        /*0000*/ 	.byte	0x04, 0x37
        /*0002*/ 	.short	(.L_9 - .L_8)
.L_8:
        /*0004*/ 	.word	0x0000007c


	//----- nvinfo : EIATTR_KPARAM_INFO
	.align		4
.L_9:
        /*0008*/ 	.byte	0x04, 0x17
        /*000a*/ 	.short	(.L_11 - .L_10)
.L_10:
        /*000c*/ 	.word	0x00000000
        /*0010*/ 	.short	0x0003
        /*0012*/ 	.short	0x0014
        /*0014*/ 	.byte	0x00, 0xf0, 0x11, 0x00


	//----- nvinfo : EIATTR_KPARAM_INFO
	.align		4
.L_11:
        /*0018*/ 	.byte	0x04, 0x17
        /*001a*/ 	.short	(.L_13 - .L_12)
.L_12:
        /*001c*/ 	.word	0x00000000
        /*0020*/ 	.short	0x0002
        /*0022*/ 	.short	0x0010
        /*0024*/ 	.byte	0x00, 0xf0, 0x11, 0x00


	//----- nvinfo : EIATTR_KPARAM_INFO
	.align		4
.L_13:
        /*0028*/ 	.byte	0x04, 0x17
        /*002a*/ 	.short	(.L_15 - .L_14)
.L_14:
        /*002c*/ 	.word	0x00000000
        /*0030*/ 	.short	0x0001
        /*0032*/ 	.short	0x0008
        /*0034*/ 	.byte	0x00, 0xf4, 0x21, 0x00


	//----- nvinfo : EIATTR_KPARAM_INFO
	.align		4
.L_15:
        /*0038*/ 	.byte	0x04, 0x17
        /*003a*/ 	.short	(.L_17 - .L_16)
.L_16:
        /*003c*/ 	.word	0x00000000
        /*0040*/ 	.short	0x0000
        /*0042*/ 	.short	0x0000
        /*0044*/ 	.byte	0x00, 0xf4, 0x21, 0x00


	//----- nvinfo : EIATTR_SPARSE_MMA_MASK
	.align		4
.L_17:
        /*0048*/ 	.byte	0x03, 0x50
        /*004a*/ 	.short	0x0000


	//----- nvinfo : EIATTR_MAXREG_COUNT
	.align		4
        /*004c*/ 	.byte	0x03, 0x1b
        /*004e*/ 	.short	0x00ff


	//----- nvinfo : EIATTR_EXIT_INSTR_OFFSETS
	.align		4
        /*0050*/ 	.byte	0x04, 0x1c
        /*0052*/ 	.short	(.L_19 - .L_18)


	//   ....[0]....
.L_18:
        /*0054*/ 	.word	0x00000690


	//   ....[1]....
        /*0058*/ 	.word	0x000006e0


	//----- nvinfo : EIATTR_REQNTID
	.align		4
.L_19:
        /*005c*/ 	.byte	0x04, 0x10
        /*005e*/ 	.short	(.L_21 - .L_20)
.L_20:
        /*0060*/ 	.word	0x00000080
        /*0064*/ 	.word	0x00000001
        /*0068*/ 	.word	0x00000001


	//----- nvinfo : EIATTR_CBANK_PARAM_SIZE
	.align		4
.L_21:
        /*006c*/ 	.byte	0x03, 0x19
        /*006e*/ 	.short	0x0018


	//----- nvinfo : EIATTR_PARAM_CBANK
	.align		4
        /*0070*/ 	.byte	0x04, 0x0a
        /*0072*/ 	.short	(.L_23 - .L_22)
	.align		4
.L_22:
        /*0074*/ 	.word	index@(.nv.constant0.triton_poi_fused_7)
        /*0078*/ 	.short	0x0210
        /*007a*/ 	.short	0x0018


	//----- nvinfo : EIATTR_SW_WAR
	.align		4
.L_23:
        /*007c*/ 	.byte	0x04, 0x36
        /*007e*/ 	.short	(.L_25 - .L_24)
.L_24:
        /*0080*/ 	.word	0x00000008
.L_25:


//--------------------- .nv.callgraph             --------------------------
	.section	.nv.callgraph,"",@"SHT_CUDA_CALLGRAPH"
	.align	4
	.sectionentsize	8
	.align		4
        /*0000*/ 	.word	0x00000000
	.align		4
        /*0004*/ 	.word	0xffffffff
	.align		4
        /*0008*/ 	.word	0x00000000
	.align		4
        /*000c*/ 	.word	0xfffffffe
	.align		4
        /*0010*/ 	.word	0x00000000
	.align		4
        /*0014*/ 	.word	0xfffffffd
	.align		4
        /*0018*/ 	.word	0x00000000
	.align		4
        /*001c*/ 	.word	0xfffffffc


//--------------------- .text.triton_poi_fused_7  --------------------------
	.section	.text.triton_poi_fused_7,"ax",@progbits
	.sectionflags	@"SHF_BARRIERS=1"
	.align	128
        .global         triton_poi_fused_7
        .type           triton_poi_fused_7,@function
        .size           triton_poi_fused_7,(.L_x_1 - triton_poi_fused_7)
        .other          triton_poi_fused_7,@"STO_CUDA_ENTRY STV_DEFAULT"
triton_poi_fused_7:
.text.triton_poi_fused_7:
[----:B------:R-:W0:Y:S01]  /*0000*/  LDC R1, c[0x0][0x28] ;  /* 0x00000a00ff017b82 */ /* 0x000e220000000800 */
[----:B------:R-:W1:Y:S07]  /*0010*/  S2R R15, SR_CTAID.X ;  /* 0x00000000000f7919 */ /* 0x000e6e0000002500 */
[----:B------:R-:W2:Y:S01]  /*0020*/  LDC.64 R16, c[0x0][0x210] ;  /* 0x00008400ff107b82 */ /* 0x000ea20000000a00 */
[----:B------:R-:W-:Y:S01]  /*0030*/  IMAD.MOV.U32 R14, RZ, RZ, RZ ;  /* 0x000000ffff0e7224 */ /* 0x000fe200078e00ff */
[----:B------:R-:W-:Y:S01]  /*0040*/  ULDC.64 UR6, c[0x0][0x208] ;  /* 0x0000820000067ab9 */ /* 0x000fe20000000a00 */
[----:B------:R-:W3:Y:S01]  /*0050*/  S2R R18, SR_TID.X ;  /* 0x0000000000127919 */ /* 0x000ee20000002100 */
[----:B------:R-:W4:Y:S01]  /*0060*/  S2R R19, SR_CTAID.Y ;  /* 0x0000000000137919 */ /* 0x000f220000002600 */
[----:B-1----:R-:W-:Y:S01]  /*0070*/  IMAD.SHL.U32 R15, R15, 0x10, RZ ;  /* 0x000000100f0f7824 */ /* 0x002fe200078e00ff */
[----:B---3--:R-:W-:-:S04]  /*0080*/  SHF.R.U32.HI R0, RZ, 0x4, R18 ;  /* 0x00000004ff007819 */ /* 0x008fc80000011612 */
[----:B------:R-:W-:Y:S01]  /*0090*/  LOP3.LUT R4, R15, 0xf, R18, 0xf8, !PT ;  /* 0x0000000f0f047812 */ /* 0x000fe200078ef812 */
[----:B----4-:R-:W-:Y:S01]  /*00a0*/  IMAD.SHL.U32 R19, R19, 0x40, RZ ;  /* 0x0000004013137824 */ /* 0x010fe200078e00ff */
[----:B------:R-:W-:Y:S02]  /*00b0*/  SGXT.U32 R0, R0, 0x3 ;  /* 0x000000030000781a */ /* 0x000fe40000000000 */
[----:B------:R-:W-:Y:S02]  /*00c0*/  ISETP.GE.AND P0, PT, R4, 0x9, PT ;  /* 0x000000090400780c */ /* 0x000fe40003f06270 */
[----:B------:R-:W-:Y:S02]  /*00d0*/  LOP3.LUT R3, R19, 0x8, R0, 0xfe, !PT ;  /* 0x0000000813037812 */ /* 0x000fe400078efe00 */
[----:B------:R-:W-:Y:S02]  /*00e0*/  LOP3.LUT R2, R19, R0, RZ, 0xfc, !PT ;  /* 0x0000000013027212 */ /* 0x000fe400078efcff */
[C---:B------:R-:W-:Y:S01]  /*00f0*/  ISETP.LT.AND P2, PT, R3.reuse, 0x4e00, !P0 ;  /* 0x00004e000300780c */ /* 0x040fe20004741270 */
[--C-:B------:R-:W-:Y:S01]  /*0100*/  IMAD R3, R3, 0x9, R4.reuse ;  /* 0x0000000903037824 */ /* 0x100fe200078e0204 */
[----:B------:R-:W-:Y:S01]  /*0110*/  LOP3.LUT R6, R19, 0x10, R0, 0xfe, !PT ;  /* 0x0000001013067812 */ /* 0x000fe200078efe00 */
[----:B------:R-:W-:Y:S01]  /*0120*/  IMAD R5, R2, 0x9, R4 ;  /* 0x0000000902057824 */ /* 0x000fe200078e0204 */
[----:B------:R-:W-:-:S02]  /*0130*/  LOP3.LUT R7, R19, 0x18, R0, 0xfe, !PT ;  /* 0x0000001813077812 */ /* 0x000fc400078efe00 */
[----:B------:R-:W-:Y:S01]  /*0140*/  ISETP.LT.AND P1, PT, R2, 0x4e00, !P0 ;  /* 0x00004e000200780c */ /* 0x000fe20004721270 */
[----:B--2---:R-:W-:Y:S01]  /*0150*/  IMAD.WIDE R2, R3, 0x4, R16 ;  /* 0x0000000403027825 */ /* 0x004fe200078e0210 */
[----:B------:R-:W-:Y:S02]  /*0160*/  ISETP.LT.AND P6, PT, R6, 0x4e00, !P0 ;  /* 0x00004e000600780c */ /* 0x000fe400047c1270 */
[----:B------:R-:W-:Y:S02]  /*0170*/  LOP3.LUT R8, R19, 0x20, R0, 0xfe, !PT ;  /* 0x0000002013087812 */ /* 0x000fe400078efe00 */
[----:B------:R-:W-:Y:S01]  /*0180*/  ISETP.LT.AND P5, PT, R7, 0x4e00, !P0 ;  /* 0x00004e000700780c */ /* 0x000fe200047a1270 */
[----:B------:R1:W2:Y:S01]  /*0190*/  @P2 LDG.E.EL R14, desc[UR6][R2.64] ;  /* 0x00000006020e2981 */ /* 0x0002a2000c2e1900 */
[----:B------:R-:W-:Y:S02]  /*01a0*/  LOP3.LUT R4, R19, 0x28, R0, 0xfe, !PT ;  /* 0x0000002813047812 */ /* 0x000fe400078efe00 */
[----:B------:R-:W-:-:S02]  /*01b0*/  LOP3.LUT R6, R19, 0x30, R0, 0xfe, !PT ;  /* 0x0000003013067812 */ /* 0x000fc400078efe00 */
[----:B------:R-:W-:Y:S02]  /*01c0*/  LOP3.LUT R7, R19, 0x38, R0, 0xfe, !PT ;  /* 0x0000003813077812 */ /* 0x000fe400078efe00 */
[----:B------:R-:W-:Y:S02]  /*01d0*/  ISETP.LT.AND P4, PT, R8, 0x4e00, !P0 ;  /* 0x00004e000800780c */ /* 0x000fe40004781270 */
[----:B------:R-:W-:Y:S02]  /*01e0*/  ISETP.LT.AND P3, PT, R4, 0x4e00, !P0 ;  /* 0x00004e000400780c */ /* 0x000fe40004761270 */
[----:B------:R-:W-:Y:S02]  /*01f0*/  ISETP.LT.AND P2, PT, R6, 0x4e00, !P0 ;  /* 0x00004e000600780c */ /* 0x000fe40004741270 */
[----:B------:R-:W-:Y:S01]  /*0200*/  ISETP.LT.AND P0, PT, R7, 0x4e00, !P0 ;  /* 0x00004e000700780c */ /* 0x000fe20004701270 */
[C---:B------:R-:W-:Y:S02]  /*0210*/  VIADD R7, R5.reuse, 0x90 ;  /* 0x0000009005077836 */ /* 0x040fe40000000000 */
[----:B------:R-:W-:-:S02]  /*0220*/  VIADD R9, R5, 0xd8 ;  /* 0x000000d805097836 */ /* 0x000fc40000000000 */
[C---:B------:R-:W-:Y:S02]  /*0230*/  VIADD R11, R5.reuse, 0x120 ;  /* 0x00000120050b7836 */ /* 0x040fe40000000000 */
[C---:B------:R-:W-:Y:S02]  /*0240*/  VIADD R13, R5.reuse, 0x168 ;  /* 0x00000168050d7836 */ /* 0x040fe40000000000 */
[C---:B------:R-:W-:Y:S02]  /*0250*/  VIADD R23, R5.reuse, 0x1b0 ;  /* 0x000001b005177836 */ /* 0x040fe40000000000 */
[C---:B------:R-:W-:Y:S02]  /*0260*/  VIADD R25, R5.reuse, 0x1f8 ;  /* 0x000001f805197836 */ /* 0x040fe40000000000 */
[----:B-1----:R-:W-:-:S04]  /*0270*/  IMAD.WIDE R2, R5, 0x4, R16 ;  /* 0x0000000405027825 */ /* 0x002fc800078e0210 */
[----:B------:R-:W-:-:S04]  /*0280*/  IMAD.WIDE R4, R7, 0x4, R16 ;  /* 0x0000000407047825 */ /* 0x000fc800078e0210 */
[----:B------:R-:W-:-:S04]  /*0290*/  IMAD.WIDE R6, R9, 0x4, R16 ;  /* 0x0000000409067825 */ /* 0x000fc800078e0210 */
[----:B------:R-:W-:Y:S01]  /*02a0*/  IMAD.WIDE R8, R11, 0x4, R16 ;  /* 0x000000040b087825 */ /* 0x000fe200078e0210 */
[----:B------:R-:W-:-:S03]  /*02b0*/  CS2R R20, SRZ ;  /* 0x0000000000147805 */ /* 0x000fc6000001ff00 */
[----:B------:R-:W-:-:S03]  /*02c0*/  IMAD.WIDE R10, R13, 0x4, R16 ;  /* 0x000000040d0a7825 */ /* 0x000fc600078e0210 */
[----:B------:R1:W3:Y:S01]  /*02d0*/  @P6 LDG.E.EL R20, desc[UR6][R4.64] ;  /* 0x0000000604146981 */ /* 0x0002e2000c2e1900 */
[--C-:B------:R-:W-:Y:S01]  /*02e0*/  IMAD.WIDE R12, R23, 0x4, R16.reuse ;  /* 0x00000004170c7825 */ /* 0x100fe200078e0210 */
[----:B------:R-:W-:Y:S02]  /*02f0*/  CS2R R22, SRZ ;  /* 0x0000000000167805 */ /* 0x000fe4000001ff00 */
[----:B------:R-:W4:Y:S01]  /*0300*/  @P5 LDG.E.EL R21, desc[UR6][R6.64] ;  /* 0x0000000606155981 */ /* 0x000f22000c2e1900 */
[----:B------:R-:W-:Y:S01]  /*0310*/  IMAD.WIDE R16, R25, 0x4, R16 ;  /* 0x0000000419107825 */ /* 0x000fe200078e0210 */
[----:B------:R-:W-:Y:S02]  /*0320*/  CS2R R24, SRZ ;  /* 0x0000000000187805 */ /* 0x000fe4000001ff00 */
[----:B------:R-:W5:Y:S01]  /*0330*/  @P4 LDG.E.EL R22, desc[UR6][R8.64] ;  /* 0x0000000608164981 */ /* 0x000f62000c2e1900 */
[----:B------:R-:W-:-:S03]  /*0340*/  IMAD.MOV.U32 R26, RZ, RZ, RZ ;  /* 0x000000ffff1a7224 */ /* 0x000fc600078e00ff */
[----:B------:R-:W5:Y:S04]  /*0350*/  @P3 LDG.E.EL R24, desc[UR6][R10.64] ;  /* 0x000000060a183981 */ /* 0x000f68000c2e1900 */
[----:B------:R1:W5:Y:S04]  /*0360*/  @P2 LDG.E.EL R23, desc[UR6][R12.64] ;  /* 0x000000060c172981 */ /* 0x000368000c2e1900 */
[----:B------:R1:W5:Y:S04]  /*0370*/  @P1 LDG.E.EL R26, desc[UR6][R2.64] ;  /* 0x00000006021a1981 */ /* 0x000368000c2e1900 */
[----:B------:R-:W5:Y:S01]  /*0380*/  @P0 LDG.E.EL R25, desc[UR6][R16.64] ;  /* 0x0000000610190981 */ /* 0x000f62000c2e1900 */
[----:B------:R-:W1:Y:S01]  /*0390*/  S2R R27, SR_TID.X ;  /* 0x00000000001b7919 */ /* 0x000e620000002100 */
[----:B------:R-:W1:Y:S01]  /*03a0*/  S2UR UR5, SR_CgaCtaId ;  /* 0x00000000000579c3 */ /* 0x000e620000008800 */
[----:B------:R-:W-:Y:S01]  /*03b0*/  UMOV UR4, 0x400 ;  /* 0x0000040000047882 */ /* 0x000fe20000000000 */
[----:B-1----:R-:W-:Y:S01]  /*03c0*/  IMAD.SHL.U32 R4, R27, 0x40, RZ ;  /* 0x000000401b047824 */ /* 0x002fe200078e00ff */
[----:B------:R-:W-:-:S04]  /*03d0*/  SHF.R.U32.HI R5, RZ, 0x4, R27 ;  /* 0x00000004ff057819 */ /* 0x000fc8000001161b */
[----:B------:R-:W-:Y:S02]  /*03e0*/  SGXT.U32 R5, R5, 0x3 ;  /* 0x000000030505781a */ /* 0x000fe40000000000 */
[----:B------:R-:W-:Y:S01]  /*03f0*/  LOP3.LUT R4, R4, 0x3c0, RZ, 0xc0, !PT ;  /* 0x000003c004047812 */ /* 0x000fe200078ec0ff */
[----:B0-----:R-:W-:-:S03]  /*0400*/  UPRMT UR4, UR5, 0x654, UR4 ;  /* 0x0000065405047896 */ /* 0x001fc60008000004 */
[----:B------:R-:W-:-:S04]  /*0410*/  LOP3.LUT R5, R4, R5, RZ, 0xfc, !PT ;  /* 0x0000000504057212 */ /* 0x000fc800078efcff */
[----:B------:R-:W-:-:S04]  /*0420*/  LEA.HI R5, R4, R5, RZ, 0x1c ;  /* 0x0000000504057211 */ /* 0x000fc800078fe0ff */
[----:B------:R-:W-:Y:S01]  /*0430*/  LEA R13, R5, UR4, 0x2 ;  /* 0x00000004050d7c11 */ /* 0x000fe2000f8e10ff */
[----:B------:R-:W-:Y:S01]  /*0440*/  IMAD.SHL.U32 R8, R27, 0x4, RZ ;  /* 0x000000041b087824 */ /* 0x000fe200078e00ff */
[----:B------:R-:W-:-:S04]  /*0450*/  SHF.R.U32.HI R2, RZ, 0x2, R27 ;  /* 0x00000002ff027819 */ /* 0x000fc8000001161b */
[----:B------:R-:W-:Y:S02]  /*0460*/  LOP3.LUT R8, R8, 0x1fc, RZ, 0xc0, !PT ;  /* 0x000001fc08087812 */ /* 0x000fe400078ec0ff */
[----:B------:R-:W-:-:S05]  /*0470*/  LOP3.LUT R3, R2, 0x1c, RZ, 0xc0, !PT ;  /* 0x0000001c02037812 */ /* 0x000fca00078ec0ff */
[----:B------:R-:W-:-:S05]  /*0480*/  IMAD.IADD R3, R8, 0x1, R3 ;  /* 0x0000000108037824 */ /* 0x000fca00078e0203 */
[----:B------:R-:W-:Y:S01]  /*0490*/  LEA R4, R3, UR4, 0x2 ;  /* 0x0000000403047c11 */ /* 0x000fe2000f8e10ff */
[----:B------:R-:W-:Y:S01]  /*04a0*/  IMAD.SHL.U32 R18, R18, 0x4, RZ ;  /* 0x0000000412127824 */ /* 0x000fe200078e00ff */
[----:B------:R-:W0:Y:S04]  /*04b0*/  LDC.64 R2, c[0x0][0x218] ;  /* 0x00008600ff027b82 */ /* 0x000e280000000a00 */
[----:B------:R-:W-:-:S05]  /*04c0*/  LOP3.LUT R18, R19, 0x3c, R18, 0xf8, !PT ;  /* 0x0000003c13127812 */ /* 0x000fca00078ef812 */
[----:B------:R-:W-:-:S05]  /*04d0*/  IMAD.HI R9, R18, 0x2aaaaaab, RZ ;  /* 0x2aaaaaab12097827 */ /* 0x000fca00078e02ff */
[----:B------:R-:W-:-:S04]  /*04e0*/  SHF.R.U32.HI R10, RZ, 0x1f, R9 ;  /* 0x0000001fff0a7819 */ /* 0x000fc80000011609 */
[----:B------:R-:W-:Y:S02]  /*04f0*/  LEA.HI.SX32 R11, R9, R10, 0x1c ;  /* 0x0000000a090b7211 */ /* 0x000fe400078fe2ff */
[----:B------:R-:W-:Y:S02]  /*0500*/  LOP3.LUT R10, R8, 0x200, RZ, 0xfc, !PT ;  /* 0x00000200080a7812 */ /* 0x000fe400078efcff */
[----:B------:R-:W-:Y:S01]  /*0510*/  ISETP.GE.AND P0, PT, R18, 0x4e00, PT ;  /* 0x00004e001200780c */ /* 0x000fe20003f06270 */
[----:B------:R-:W-:Y:S01]  /*0520*/  IMAD R18, R11, -0x60, R18 ;  /* 0xffffffa00b127824 */ /* 0x000fe200078e0212 */
[----:B------:R-:W-:Y:S02]  /*0530*/  LOP3.LUT R9, R15, R0, RZ, 0xfc, !PT ;  /* 0x000000000f097212 */ /* 0x000fe400078efcff */
[----:B------:R-:W-:Y:S02]  /*0540*/  LOP3.LUT R0, R15, 0x8, R0, 0xfe, !PT ;  /* 0x000000080f007812 */ /* 0x000fe400078efe00 */
[----:B------:R-:W-:Y:S01]  /*0550*/  SHF.R.U32.HI R10, RZ, 0x4, R10 ;  /* 0x00000004ff0a7819 */ /* 0x000fe2000001160a */
[----:B------:R-:W-:Y:S01]  /*0560*/  IMAD R18, R11, 0x360, R18 ;  /* 0x000003600b127824 */ /* 0x000fe200078e0212 */
[----:B------:R-:W-:-:S02]  /*0570*/  ISETP.LT.AND P1, PT, R9, 0x9, !P0 ;  /* 0x000000090900780c */ /* 0x000fc40004721270 */
[----:B------:R-:W-:Y:S02]  /*0580*/  ISETP.LT.AND P0, PT, R0, 0x9, !P0 ;  /* 0x000000090000780c */ /* 0x000fe40004701270 */
[----:B------:R-:W-:Y:S01]  /*0590*/  LOP3.LUT R11, R10, 0x3c, RZ, 0xc0, !PT ;  /* 0x0000003c0a0b7812 */ /* 0x000fe200078ec0ff */
[----:B------:R-:W-:-:S04]  /*05a0*/  IMAD R9, R9, 0x60, R18 ;  /* 0x0000006009097824 */ /* 0x000fc800078e0212 */
[----:B------:R-:W-:Y:S02]  /*05b0*/  IMAD.IADD R11, R8, 0x1, R11 ;  /* 0x00000001080b7824 */ /* 0x000fe400078e020b */
[----:B0-----:R-:W-:-:S03]  /*05c0*/  IMAD.WIDE R8, R9, 0x4, R2 ;  /* 0x0000000409087825 */ /* 0x001fc600078e0202 */
[----:B------:R-:W-:Y:S01]  /*05d0*/  LEA R11, R11, UR4, 0x2 ;  /* 0x000000040b0b7c11 */ /* 0x000fe2000f8e10ff */
[----:B--2---:R-:W-:Y:S04]  /*05e0*/  STS [R13+0x20], R14 ;  /* 0x0000200e0d007388 */ /* 0x004fe80000000800 */
[----:B---3--:R-:W-:Y:S04]  /*05f0*/  STS [R13+0x40], R20 ;  /* 0x000040140d007388 */ /* 0x008fe80000000800 */
[----:B----4-:R-:W-:Y:S04]  /*0600*/  STS [R13+0x60], R21 ;  /* 0x000060150d007388 */ /* 0x010fe80000000800 */
[----:B-----5:R-:W-:Y:S04]  /*0610*/  STS [R13+0x80], R22 ;  /* 0x000080160d007388 */ /* 0x020fe80000000800 */
[----:B------:R-:W-:Y:S04]  /*0620*/  STS [R13+0xa0], R24 ;  /* 0x0000a0180d007388 */ /* 0x000fe80000000800 */
[----:B------:R-:W-:Y:S04]  /*0630*/  STS [R13+0xc0], R23 ;  /* 0x0000c0170d007388 */ /* 0x000fe80000000800 */
[----:B------:R-:W-:Y:S04]  /*0640*/  STS [R13], R26 ;  /* 0x0000001a0d007388 */ /* 0x000fe80000000800 */
[----:B------:R-:W-:Y:S01]  /*0650*/  STS [R13+0xe0], R25 ;  /* 0x0000e0190d007388 */ /* 0x000fe20000000800 */
[----:B------:R-:W-:Y:S06]  /*0660*/  BAR.SYNC.DEFER_BLOCKING 0x0 ;  /* 0x0000000000007b1d */ /* 0x000fec0000010000 */
[----:B------:R-:W0:Y:S04]  /*0670*/  LDS.128 R4, [R4] ;  /* 0x0000000004047984 */ /* 0x000e280000000c00 */
[----:B0-----:R0:W-:Y:S02]  /*0680*/  @P1 STG.E.128 desc[UR6][R8.64], R4 ;  /* 0x0000000408001986 */ /* 0x0011e4000c101d06 */
[----:B0-----:R-:W-:Y:S05]  /*0690*/  @!P0 EXIT ;  /* 0x000000000000894d */ /* 0x001fea0003800000 */
[----:B0-----:R-:W0:Y:S01]  /*06a0*/  LDS.128 R8, [R11+0x800] ;  /* 0x000800000b087984 */ /* 0x001e220000000c00 */
[----:B------:R-:W-:-:S04]  /*06b0*/  IMAD R5, R0, 0x60, R18 ;  /* 0x0000006000057824 */ /* 0x000fc800078e0212 */
[----:B------:R-:W-:-:S05]  /*06c0*/  IMAD.WIDE R2, R5, 0x4, R2 ;  /* 0x0000000405027825 */ /* 0x000fca00078e0202 */
[----:B0-----:R-:W-:Y:S01]  /*06d0*/  STG.E.128 desc[UR6][R2.64], R8 ;  /* 0x0000000802007986 */ /* 0x001fe2000c101d06 */
[----:B------:R-:W-:Y:S05]  /*06e0*/  EXIT ;  /* 0x000000000000794d */ /* 0x000fea0003800000 */
.L_x_0:
[----:B------:R-:W-:-:S00]  /*06f0*/  BRA `(.L_x_0) ;  /* 0xfffffffc00fc7947 */ /* 0x000fc0000383ffff */
[----:B------:R-:W-:-:S00]  /*0700*/  NOP ;  /* 0x0000000000007918 */ /* 0x000fc00000000000 */
[----:B------:R-:W-:-:S00]  /*0710*/  NOP ;  /* 0x0000000000007918 */ /* 0x000fc00000000000 */
[----:B------:R-:W-:-:S00]  /*0720*/  NOP ;  /* 0x0000000000007918 */ /* 0x000fc00000000000 */
[----:B------:R-:W-:-:S00]  /*0730*/  NOP ;  /* 0x0000000000007918 */ /* 0x000fc00000000000 */
[----:B------:R-:W-:-:S00]  /*0740*/  NOP ;  /* 0x0000000000007918 */ /* 0x000fc00000000000 */
[----:B------:R-:W-:-:S00]  /*0750*/  NOP ;  /* 0x0000000000007918 */ /* 0x000fc00000000000 */
[----:B------:R-:W-:-:S00]  /*0760*/  NOP ;  /* 0x0000000000007918 */ /* 0x000fc00000000000 */
[----:B------:R-:W-:-:S00]  /*0770*/  NOP ;  /* 0x0000000000007918 */ /* 0x000fc00000000000 */
.L_x_1:


//--------------------- .nv.shared.triton_poi_fused_7 --------------------------
	.section	.nv.shared.triton_poi_fused_7,"aw",@nobits
	.sectionflags	@""
	.align	16
	.zero		1024


//--------------------- .nv.constant0.triton_poi_fused_7 --------------------------
	.section	.nv.constant0.triton_poi_fused_7,"a",@progbits
	.sectionflags	@""
	.align	4
.nv.constant0.triton_poi_fused_7:
	.zero		552
